//
// Generated by NVIDIA NVVM Compiler
//
// Compiler Build ID: CL-36424714
// Cuda compilation tools, release 13.0, V13.0.88
// Based on NVVM 20.0.0
//

.version 9.0
.target sm_100
.address_size 64

	// .globl	_Z10partialSumPfi

.visible .entry _Z10partialSumPfi(
	.param .u64 .ptr .align 1 _Z10partialSumPfi_param_0,
	.param .u32 _Z10partialSumPfi_param_1
)
{
	.reg .pred 	%p<4>;
	.reg .b32 	%r<13>;
	.reg .b32 	%f<6>;
	.reg .b64 	%rd<7>;

	ld.param.u64 	%rd3, [_Z10partialSumPfi_param_0];
	ld.param.u32 	%r7, [_Z10partialSumPfi_param_1];
	cvta.to.global.u64 	%rd1, %rd3;
	mov.u32 	%r1, %tid.x;
	mov.u32 	%r11, %ntid.x;
	mul.wide.u32 	%rd4, %r1, 4;
	add.s64 	%rd2, %rd1, %rd4;
$L__BB0_1:
	bar.sync 	0;
	setp.ge.u32 	%p1, %r1, %r11;
	@%p1 bra 	$L__BB0_4;
	ld.global.f32 	%f5, [%rd2];
	mov.b32 	%r12, 1;
$L__BB0_3:
	mad.lo.s32 	%r9, %r12, %r11, %r1;
	mul.wide.u32 	%rd5, %r9, 4;
	add.s64 	%rd6, %rd1, %rd5;
	ld.global.f32 	%f4, [%rd6];
	add.f32 	%f5, %f4, %f5;
	st.global.f32 	[%rd2], %f5;
	add.s32 	%r12, %r12, 1;
	add.s32 	%r10, %r9, %r11;
	setp.lt.u32 	%p2, %r10, %r7;
	@%p2 bra 	$L__BB0_3;
$L__BB0_4:
	shr.u32 	%r6, %r11, 1;
	setp.gt.u32 	%p3, %r11, 1;
	mov.u32 	%r11, %r6;
	@%p3 bra 	$L__BB0_1;
	ret;

}


// ===== COMPILED SASS (sm_100) =====

	.target	sm_100

	.elftype	@"ET_EXEC"


//--------------------- .note.nv.tkinfo           --------------------------
	.section	.note.nv.tkinfo,"",@"SHT_NOTE"
	.sectionflags	@"SHF_NOTE_NV_TKINFO"
	.tkinfo
        /*0018*/ 	.word	0x00000002
        /*0030*/ 	.string	""
        /*0030*/ 	.string	"ptxas"
        /*0030*/ 	.string	"Cuda compilation tools, release 13.0, V13.0.88"
        /*0030*/ 	.string	"Build cuda_13.0.r13.0/compiler.36424714_0"
        /*0030*/ 	.string	"-arch sm_100 -m 64 "



//--------------------- .note.nv.cuinfo           --------------------------
	.section	.note.nv.cuinfo,"",@"SHT_NOTE"
	.sectionflags	@"SHF_NOTE_NV_CUINFO"
        /*0018*/ 	.short	0x0002
        /*001a*/ 	.short	0x0064
        /*001c*/ 	.short	0x0082
	.zero		2


//--------------------- .nv.info                  --------------------------
	.section	.nv.info,"",@"SHT_CUDA_INFO"
	.align	4


	//----- nvinfo : EIATTR_REGCOUNT
	.align		4
        /*0000*/ 	.byte	0x04, 0x2f
        /*0002*/ 	.short	(.L_1 - .L_0)
	.align		4
.L_0:
        /*0004*/ 	.word	index@(_Z10partialSumPfi)
        /*0008*/ 	.word	0x00000010


	//----- nvinfo : EIATTR_FRAME_SIZE
	.align		4
.L_1:
        /*000c*/ 	.byte	0x04, 0x11
        /*000e*/ 	.short	(.L_3 - .L_2)
	.align		4
.L_2:
        /*0010*/ 	.word	index@(_Z10partialSumPfi)
        /*0014*/ 	.word	0x00000000


	//----- nvinfo : EIATTR_MIN_STACK_SIZE
	.align		4
.L_3:
        /*0018*/ 	.byte	0x04, 0x12
        /*001a*/ 	.short	(.L_5 - .L_4)
	.align		4
.L_4:
        /*001c*/ 	.word	index@(_Z10partialSumPfi)
        /*0020*/ 	.word	0x00000000
.L_5:


//--------------------- .nv.compat                --------------------------
	.section	.nv.compat,"",@"SHT_CUDA_COMPAT_INFO"
	.align	4
        /*0000*/ 	.byte	0x02, 0x09, 0x00, 0x00, 0x02, 0x02, 0x01, 0x00, 0x02, 0x05, 0x05, 0x00, 0x03, 0x07, 0x01, 0x01
        /*0010*/ 	.byte	0x02, 0x03, 0x00, 0x00, 0x02, 0x06, 0x01, 0x00, 0x04, 0x0b, 0x08, 0x00, 0x09, 0x00, 0x00, 0x00
        /*0020*/ 	.byte	0x00, 0x00, 0x00, 0x00


//--------------------- .nv.info._Z10partialSumPfi --------------------------
	.section	.nv.info._Z10partialSumPfi,"",@"SHT_CUDA_INFO"
	.sectionflags	@""
	.align	4


	//----- nvinfo : EIATTR_CUDA_API_VERSION
	.align		4
        /*0000*/ 	.byte	0x04, 0x37
        /*0002*/ 	.short	(.L_7 - .L_6)
.L_6:
        /*0004*/ 	.word	0x00000082


	//----- nvinfo : EIATTR_KPARAM_INFO
	.align		4
.L_7:
        /*0008*/ 	.byte	0x04, 0x17
        /*000a*/ 	.short	(.L_9 - .L_8)
.L_8:
        /*000c*/ 	.word	0x00000000
        /*0010*/ 	.short	0x0001
        /*0012*/ 	.short	0x0008
        /*0014*/ 	.byte	0x00, 0xf0, 0x11, 0x00


	//----- nvinfo : EIATTR_KPARAM_INFO
	.align		4
.L_9:
        /*0018*/ 	.byte	0x04, 0x17
        /*001a*/ 	.short	(.L_11 - .L_10)
.L_10:
        /*001c*/ 	.word	0x00000000
        /*0020*/ 	.short	0x0000
        /*0022*/ 	.short	0x0000
        /*0024*/ 	.byte	0x00, 0xf5, 0x21, 0x00


	//----- nvinfo : EIATTR_SPARSE_MMA_MASK
	.align		4
.L_11:
        /*0028*/ 	.byte	0x03, 0x50
        /*002a*/ 	.short	0x0000


	//----- nvinfo : EIATTR_MAXREG_COUNT
	.align		4
        /*002c*/ 	.byte	0x03, 0x1b
        /*002e*/ 	.short	0x00ff


	//----- nvinfo : EIATTR_NUM_BARRIERS
	.align		4
        /*0030*/ 	.byte	0x02, 0x4c
        /*0032*/ 	.byte	0x01
	.zero		1


	//----- nvinfo : EIATTR_MERCURY_ISA_VERSION
	.align		4
        /*0034*/ 	.byte	0x03, 0x5f
        /*0036*/ 	.short	0x0101


	//----- nvinfo : EIATTR_VRC_CTA_INIT_COUNT
	.align		4
        /*0038*/ 	.byte	0x02, 0x4a
	.zero		1
	.zero		1


	//----- nvinfo : EIATTR_EXIT_INSTR_OFFSETS
	.align		4
        /*003c*/ 	.byte	0x04, 0x1c
        /*003e*/ 	.short	(.L_13 - .L_12)


	//   ....[0]....
.L_12:
        /*0040*/ 	.word	0x000001c0


	//----- nvinfo : EIATTR_CRS_STACK_SIZE
	.align		4
.L_13:
        /*0044*/ 	.byte	0x04, 0x1e
        /*0046*/ 	.short	(.L_15 - .L_14)
.L_14:
        /*0048*/ 	.word	0x00000000


	//----- nvinfo : EIATTR_CBANK_PARAM_SIZE
	.align		4
.L_15:
        /*004c*/ 	.byte	0x03, 0x19
        /*004e*/ 	.short	0x000c


	//----- nvinfo : EIATTR_PARAM_CBANK
	.align		4
        /*0050*/ 	.byte	0x04, 0x0a
        /*0052*/ 	.short	(.L_17 - .L_16)
	.align		4
.L_16:
        /*0054*/ 	.word	index@(.nv.constant0._Z10partialSumPfi)
        /*0058*/ 	.short	0x0380
        /*005a*/ 	.short	0x000c


	//----- nvinfo : EIATTR_SW_WAR
	.align		4
.L_17:
        /*005c*/ 	.byte	0x04, 0x36
        /*005e*/ 	.short	(.L_19 - .L_18)
.L_18:
        /*0060*/ 	.word	0x00000008
.L_19:


//--------------------- .nv.callgraph             --------------------------
	.section	.nv.callgraph,"",@"SHT_CUDA_CALLGRAPH"
	.align	4
	.sectionentsize	8
	.align		4
        /*0000*/ 	.word	0x00000000
	.align		4
        /*0004*/ 	.word	0xffffffff
	.align		4
        /*0008*/ 	.word	0x00000000
	.align		4
        /*000c*/ 	.word	0xfffffffe
	.align		4
        /*0010*/ 	.word	0x00000000
	.align		4
        /*0014*/ 	.word	0xfffffffd
	.align		4
        /*0018*/ 	.word	0x00000000
	.align		4
        /*001c*/ 	.word	0xfffffffc


//--------------------- .text._Z10partialSumPfi   --------------------------
	.section	.text._Z10partialSumPfi,"ax",@progbits
	.align	128
        .global         _Z10partialSumPfi
        .type           _Z10partialSumPfi,@function
        .size           _Z10partialSumPfi,(.L_x_5 - _Z10partialSumPfi)
        .other          _Z10partialSumPfi,@"STO_CUDA_ENTRY STV_DEFAULT"
_Z10partialSumPfi:
.text._Z10partialSumPfi:
[----:B------:R-:W-:Y:S01]  /*0000*/  LDC R1, c[0x0][0x37c] ;  /* 0x0000df00ff017b82 */ /* 0x000fe20000000800 */
[----:B------:R-:W0:Y:S07]  /*0010*/  S2R R13, SR_TID.X ;  /* 0x00000000000d7919 */ /* 0x000e2e0000002100 */
[----:B------:R-:W0:Y:S01]  /*0020*/  LDC.64 R2, c[0x0][0x380] ;  /* 0x0000e000ff027b82 */ /* 0x000e220000000a00 */
[----:B------:R-:W1:Y:S01]  /*0030*/  LDCU.64 UR6, c[0x0][0x358] ;  /* 0x00006b00ff0677ac */ /* 0x000e620008000a00 */
[----:B------:R-:W2:Y:S02]  /*0040*/  LDCU UR4, c[0x0][0x360] ;  /* 0x00006c00ff0477ac */ /* 0x000ea40008000800 */
[----:B012---:R-:W-:-:S07]  /*0050*/  IMAD.WIDE.U32 R2, R13, 0x4, R2 ;  /* 0x000000040d027825 */ /* 0x007fce00078e0002 */
.L_x_3:
[----:B------:R-:W-:Y:S01]  /*0060*/  BAR.SYNC.DEFER_BLOCKING 0x0 ;  /* 0x0000000000007b1d */ /* 0x000fe20000010000 */
[----:B------:R-:W-:-:S05]  /*0070*/  ISETP.GE.U32.AND P0, PT, R13, UR4, PT ;  /* 0x000000040d007c0c */ /* 0x000fca000bf06070 */
[----:B------:R-:W0:Y:S01]  /*0080*/  LDCU UR5, c[0x0][0x388] ;  /* 0x00007100ff0577ac */ /* 0x000e220008000800 */
[----:B------:R-:W-:Y:S07]  /*0090*/  BSSY.RECONVERGENT B0, `(.L_x_0) ;  /* 0x000000e000007945 */ /* 0x000fee0003800200 */
[----:B-1-3--:R-:W-:Y:S05]  /*00a0*/  @P0 BRA `(.L_x_1) ;  /* 0x0000000000300947 */ /* 0x00afea0003800000 */
[----:B------:R1:W5:Y:S01]  /*00b0*/  LDG.E R9, desc[UR6][R2.64] ;  /* 0x0000000602097981 */ /* 0x000362000c1e1900 */
[----:B------:R-:W2:Y:S01]  /*00c0*/  LDC.64 R6, c[0x0][0x380] ;  /* 0x0000e000ff067b82 */ /* 0x000ea20000000a00 */
[----:B------:R-:W-:-:S07]  /*00d0*/  HFMA2 R0, -RZ, RZ, 0, 5.9604644775390625e-08 ;  /* 0x00000001ff007431 */ /* 0x000fce00000001ff */
.L_x_2:
[----:B------:R-:W-:-:S04]  /*00e0*/  IMAD R11, R0, UR4, R13 ;  /* 0x00000004000b7c24 */ /* 0x000fc8000f8e020d */
[----:B--2---:R-:W-:-:S06]  /*00f0*/  IMAD.WIDE.U32 R4, R11, 0x4, R6 ;  /* 0x000000040b047825 */ /* 0x004fcc00078e0006 */
[----:B------:R-:W2:Y:S01]  /*0100*/  LDG.E R4, desc[UR6][R4.64] ;  /* 0x0000000604047981 */ /* 0x000ea2000c1e1900 */
[----:B------:R-:W-:Y:S02]  /*0110*/  IADD3 R11, PT, PT, R11, UR4, RZ ;  /* 0x000000040b0b7c10 */ /* 0x000fe4000fffe0ff */
[----:B------:R-:W-:Y:S02]  /*0120*/  IADD3 R0, PT, PT, R0, 0x1, RZ ;  /* 0x0000000100007810 */ /* 0x000fe40007ffe0ff */
[----:B0-----:R-:W-:Y:S01]  /*0130*/  ISETP.GE.U32.AND P0, PT, R11, UR5, PT ;  /* 0x000000050b007c0c */ /* 0x001fe2000bf06070 */
[----:B--23-5:R-:W-:-:S05]  /*0140*/  FADD R9, R4, R9 ;  /* 0x0000000904097221 */ /* 0x02cfca0000000000 */
[----:B------:R3:W-:Y:S07]  /*0150*/  STG.E desc[UR6][R2.64], R9 ;  /* 0x0000000902007986 */ /* 0x0007ee000c101906 */
[----:B------:R-:W-:Y:S05]  /*0160*/  @!P0 BRA `(.L_x_2) ;  /* 0xfffffffc00dc8947 */ /* 0x000fea000383ffff */
.L_x_1:
[----:B0-----:R-:W-:Y:S05]  /*0170*/  BSYNC.RECONVERGENT B0 ;  /* 0x0000000000007941 */ /* 0x001fea0003800200 */
.L_x_0:
[----:B------:R-:W-:Y:S02]  /*0180*/  UISETP.GT.U32.AND UP0, UPT, UR4, 0x1, UPT ;  /* 0x000000010400788c */ /* 0x000fe4000bf04070 */
[----:B------:R-:W-:-:S07]  /*0190*/  USHF.R.U32.HI UR5, URZ, 0x1, UR4 ;  /* 0x00000001ff057899 */ /* 0x000fce0008011604 */
[----:B------:R-:W-:Y:S01]  /*01a0*/  UMOV UR4, UR5 ;  /* 0x0000000500047c82 */ /* 0x000fe20008000000 */
[----:B------:R-:W-:Y:S05]  /*01b0*/  BRA.U UP0, `(.L_x_3) ;  /* 0xfffffffd00a87547 */ /* 0x000fea000b83ffff */
[----:B------:R-:W-:Y:S05]  /*01c0*/  EXIT ;  /* 0x000000000000794d */ /* 0x000fea0003800000 */
.L_x_4:
[----:B------:R-:W-:-:S00]  /*01d0*/  BRA `(.L_x_4) ;  /* 0xfffffffc00fc7947 */ /* 0x000fc0000383ffff */
[----:B------:R-:W-:-:S00]  /*01e0*/  NOP ;  /* 0x0000000000007918 */ /* 0x000fc00000000000 */
        /* <DEDUP_REMOVED lines=9> */
.L_x_5:


//--------------------- .nv.shared.reserved.0     --------------------------
	.section	.nv.shared.reserved.0,"aw",@nobits
	.weak		__nv_reservedSMEM_offset_0_alias
	.size		__nv_reservedSMEM_offset_0_alias, 0, 64
	.other		__nv_reservedSMEM_offset_0_alias,@"STO_CUDA_RESERVED_SHARED STV_DEFAULT"
__nv_reservedSMEM_offset_0_alias:
	.zero		0
	.zero		64


//--------------------- .nv.constant0._Z10partialSumPfi --------------------------
	.section	.nv.constant0._Z10partialSumPfi,"a",@progbits
	.sectionflags	@""
	.align	4
.nv.constant0._Z10partialSumPfi:
	.zero		908


//--------------------- SYMBOLS --------------------------

	.type		.nv.reservedSmem.offset0,@object
	.size		.nv.reservedSmem.offset0,0x4
